	.headerflags	@"EF_CUDA_TEXMODE_UNIFIED EF_CUDA_64BIT_ADDRESS EF_CUDA_ACCELERATORS EF_CUDA_SM90 EF_CUDA_VIRTUAL_SM(EF_CUDA_SM90)"
	.elftype	@"ET_EXEC"


//--------------------- .nv.info                  --------------------------
	.section	.nv.info,"",@"SHT_CUDA_INFO"
	.align	4


	//----- nvinfo : EIATTR_REGCOUNT
	.align		4
        /*0000*/ 	.byte	0x04, 0x2f
        /*0002*/ 	.short	(.L_3 - .L_2)
	.align		4
.L_2:
        /*0004*/ 	.word	index@(triton_poi_fused__native_batch_norm_legit_no_training_convolution_relu_15)
        /*0008*/ 	.word	0x00000017


	//----- nvinfo : EIATTR_MIN_STACK_SIZE
	.align		4
.L_3:
        /*000c*/ 	.byte	0x04, 0x12
        /*000e*/ 	.short	(.L_5 - .L_4)
	.align		4
.L_4:
        /*0010*/ 	.word	index@(triton_poi_fused__native_batch_norm_legit_no_training_convolution_relu_15)
        /*0014*/ 	.word	0x00000000


	//----- nvinfo : EIATTR_FRAME_SIZE
	.align		4
.L_5:
        /*0018*/ 	.byte	0x04, 0x11
        /*001a*/ 	.short	(.L_7 - .L_6)
	.align		4
.L_6:
        /*001c*/ 	.word	index@(triton_poi_fused__native_batch_norm_legit_no_training_convolution_relu_15)
        /*0020*/ 	.word	0x00000000


	//----- nvinfo : EIATTR_MIN_STACK_SIZE
	.align		4
.L_7:
        /*0024*/ 	.byte	0x04, 0x12
        /*0026*/ 	.short	(.L_9 - .L_8)
	.align		4
.L_8:
        /*0028*/ 	.word	index@(triton_poi_fused__native_batch_norm_legit_no_training_convolution_relu_15)
        /*002c*/ 	.word	0x00000000
.L_9:


//--------------------- .nv.info.triton_poi_fused__native_batch_norm_legit_no_training_convolution_relu_15 --------------------------
	.section	.nv.info.triton_poi_fused__native_batch_norm_legit_no_training_convolution_relu_15,"",@"SHT_CUDA_INFO"
	.sectionflags	@""
	.align	4


	//----- nvinfo : EIATTR_CUDA_API_VERSION
	.align		4
        /*0000*/ 	.byte	0x04, 0x37
        /*0002*/ 	.short	(.L_11 - .L_10)
.L_10:
        /*0004*/ 	.word	0x0000007c


	//----- nvinfo : EIATTR_KPARAM_INFO
	.align		4
.L_11:
        /*0008*/ 	.byte	0x04, 0x17
        /*000a*/ 	.short	(.L_13 - .L_12)
.L_12:
        /*000c*/ 	.word	0x00000000
        /*0010*/ 	.short	0x0007
        /*0012*/ 	.short	0x0038
        /*0014*/ 	.byte	0x00, 0xf0, 0x11, 0x00


	//----- nvinfo : EIATTR_KPARAM_INFO
	.align		4
.L_13:
        /*0018*/ 	.byte	0x04, 0x17
        /*001a*/ 	.short	(.L_15 - .L_14)
.L_14:
        /*001c*/ 	.word	0x00000000
        /*0020*/ 	.short	0x0006
        /*0022*/ 	.short	0x0030
        /*0024*/ 	.byte	0x00, 0xf4, 0x21, 0x00


	//----- nvinfo : EIATTR_KPARAM_INFO
	.align		4
.L_15:
        /*0028*/ 	.byte	0x04, 0x17
        /*002a*/ 	.short	(.L_17 - .L_16)
.L_16:
        /*002c*/ 	.word	0x00000000
        /*0030*/ 	.short	0x0005
        /*0032*/ 	.short	0x0028
        /*0034*/ 	.byte	0x00, 0xf4, 0x21, 0x00


	//----- nvinfo : EIATTR_KPARAM_INFO
	.align		4
.L_17:
        /*0038*/ 	.byte	0x04, 0x17
        /*003a*/ 	.short	(.L_19 - .L_18)
.L_18:
        /*003c*/ 	.word	0x00000000
        /*0040*/ 	.short	0x0004
        /*0042*/ 	.short	0x0020
        /*0044*/ 	.byte	0x00, 0xf4, 0x21, 0x00


	//----- nvinfo : EIATTR_KPARAM_INFO
	.align		4
.L_19:
        /*0048*/ 	.byte	0x04, 0x17
        /*004a*/ 	.short	(.L_21 - .L_20)
.L_20:
        /*004c*/ 	.word	0x00000000
        /*0050*/ 	.short	0x0003
        /*0052*/ 	.short	0x0018
        /*0054*/ 	.byte	0x00, 0xf4, 0x21, 0x00


	//----- nvinfo : EIATTR_KPARAM_INFO
	.align		4
.L_21:
        /*0058*/ 	.byte	0x04, 0x17
        /*005a*/ 	.short	(.L_23 - .L_22)
.L_22:
        /*005c*/ 	.word	0x00000000
        /*0060*/ 	.short	0x0002
        /*0062*/ 	.short	0x0010
        /*0064*/ 	.byte	0x00, 0xf4, 0x21, 0x00


	//----- nvinfo : EIATTR_KPARAM_INFO
	.align		4
.L_23:
        /*0068*/ 	.byte	0x04, 0x17
        /*006a*/ 	.short	(.L_25 - .L_24)
.L_24:
        /*006c*/ 	.word	0x00000000
        /*0070*/ 	.short	0x0001
        /*0072*/ 	.short	0x0008
        /*0074*/ 	.byte	0x00, 0xf4, 0x21, 0x00


	//----- nvinfo : EIATTR_KPARAM_INFO
	.align		4
.L_25:
        /*0078*/ 	.byte	0x04, 0x17
        /*007a*/ 	.short	(.L_27 - .L_26)
.L_26:
        /*007c*/ 	.word	0x00000000
        /*0080*/ 	.short	0x0000
        /*0082*/ 	.short	0x0000
        /*0084*/ 	.byte	0x00, 0xf4, 0x21, 0x00


	//----- nvinfo : EIATTR_SPARSE_MMA_MASK
	.align		4
.L_27:
        /*0088*/ 	.byte	0x03, 0x50
        /*008a*/ 	.short	0x0000


	//----- nvinfo : EIATTR_MAXREG_COUNT
	.align		4
        /*008c*/ 	.byte	0x03, 0x1b
        /*008e*/ 	.short	0x00ff


	//----- nvinfo : EIATTR_EXIT_INSTR_OFFSETS
	.align		4
        /*0090*/ 	.byte	0x04, 0x1c
        /*0092*/ 	.short	(.L_29 - .L_28)


	//   ....[0]....
.L_28:
        /*0094*/ 	.word	0x00000340


	//   ....[1]....
        /*0098*/ 	.word	0x00000360


	//----- nvinfo : EIATTR_REQNTID
	.align		4
.L_29:
        /*009c*/ 	.byte	0x04, 0x10
        /*009e*/ 	.short	(.L_31 - .L_30)
.L_30:
        /*00a0*/ 	.word	0x00000080
        /*00a4*/ 	.word	0x00000001
        /*00a8*/ 	.word	0x00000001


	//----- nvinfo : EIATTR_CBANK_PARAM_SIZE
	.align		4
.L_31:
        /*00ac*/ 	.byte	0x03, 0x19
        /*00ae*/ 	.short	0x003c


	//----- nvinfo : EIATTR_PARAM_CBANK
	.align		4
        /*00b0*/ 	.byte	0x04, 0x0a
        /*00b2*/ 	.short	(.L_33 - .L_32)
	.align		4
.L_32:
        /*00b4*/ 	.word	index@(.nv.constant0.triton_poi_fused__native_batch_norm_legit_no_training_convolution_relu_15)
        /*00b8*/ 	.short	0x0210
        /*00ba*/ 	.short	0x003c


	//----- nvinfo : EIATTR_SW_WAR
	.align		4
.L_33:
        /*00bc*/ 	.byte	0x04, 0x36
        /*00be*/ 	.short	(.L_35 - .L_34)
.L_34:
        /*00c0*/ 	.word	0x00000008
.L_35:


//--------------------- .nv.callgraph             --------------------------
	.section	.nv.callgraph,"",@"SHT_CUDA_CALLGRAPH"
	.align	4
	.sectionentsize	8
	.align		4
        /*0000*/ 	.word	0x00000000
	.align		4
        /*0004*/ 	.word	0xffffffff
	.align		4
        /*0008*/ 	.word	0x00000000
	.align		4
        /*000c*/ 	.word	0xfffffffe
	.align		4
        /*0010*/ 	.word	0x00000000
	.align		4
        /*0014*/ 	.word	0xfffffffd
	.align		4
        /*0018*/ 	.word	0x00000000
	.align		4
        /*001c*/ 	.word	0xfffffffc


//--------------------- .nv.constant4             --------------------------
	.section	.nv.constant4,"a",@progbits
	.align	8
	.align		8
.nv.constant4:
        /*0000*/ 	.dword	_$_str
	.align		8
        /*0008*/ 	.dword	_$_str_$_2


//--------------------- .text.triton_poi_fused__native_batch_norm_legit_no_training_convolution_relu_15 --------------------------
	.section	.text.triton_poi_fused__native_batch_norm_legit_no_training_convolution_relu_15,"ax",@progbits
	.align	128
        .global         triton_poi_fused__native_batch_norm_legit_no_training_convolution_relu_15
        .type           triton_poi_fused__native_batch_norm_legit_no_training_convolution_relu_15,@function
        .size           triton_poi_fused__native_batch_norm_legit_no_training_convolution_relu_15,(.L_x_1 - triton_poi_fused__native_batch_norm_legit_no_training_convolution_relu_15)
        .other          triton_poi_fused__native_batch_norm_legit_no_training_convolution_relu_15,@"STO_CUDA_ENTRY STV_DEFAULT"
triton_poi_fused__native_batch_norm_legit_no_training_convolution_relu_15:
.text.triton_poi_fused__native_batch_norm_legit_no_training_convolution_relu_15:
[----:B------:R-:W0:Y:S01]  /*0000*/  LDC R1, c[0x0][0x28] ;  /* 0x00000a00ff017b82 */ /* 0x000e220000000800 */
[----:B------:R-:W1:Y:S07]  /*0010*/  S2R R0, SR_TID.X ;  /* 0x0000000000007919 */ /* 0x000e6e0000002100 */
[----:B------:R-:W2:Y:S01]  /*0020*/  LDC.64 R12, c[0x0][0x228] ;  /* 0x00008a00ff0c7b82 */ /* 0x000ea20000000a00 */
[----:B------:R-:W-:Y:S01]  /*0030*/  CS2R R4, SRZ ;  /* 0x0000000000047805 */ /* 0x000fe2000001ff00 */
[----:B------:R-:W-:Y:S01]  /*0040*/  ULDC.64 UR4, c[0x0][0x208] ;  /* 0x0000820000047ab9 */ /* 0x000fe20000000a00 */
[----:B------:R-:W3:Y:S05]  /*0050*/  S2R R3, SR_CTAID.X ;  /* 0x0000000000037919 */ /* 0x000eea0000002500 */
[----:B------:R-:W4:Y:S08]  /*0060*/  LDC.64 R10, c[0x0][0x218] ;  /* 0x00008600ff0a7b82 */ /* 0x000f300000000a00 */
[----:B------:R-:W5:Y:S08]  /*0070*/  LDC.64 R14, c[0x0][0x220] ;  /* 0x00008800ff0e7b82 */ /* 0x000f700000000a00 */
[----:B------:R-:W5:Y:S01]  /*0080*/  LDC.64 R16, c[0x0][0x230] ;  /* 0x00008c00ff107b82 */ /* 0x000f620000000a00 */
[----:B-1----:R-:W-:-:S07]  /*0090*/  LOP3.LUT R0, R0, 0x7f, RZ, 0xc0, !PT ;  /* 0x0000007f00007812 */ /* 0x002fce00078ec0ff */
[----:B------:R-:W1:Y:S01]  /*00a0*/  LDC.64 R6, c[0x0][0x238] ;  /* 0x00008e00ff067b82 */ /* 0x000e620000000a00 */
[----:B---3--:R-:W-:-:S04]  /*00b0*/  LEA R0, R3, R0, 0x7 ;  /* 0x0000000003007211 */ /* 0x008fc800078e38ff */
[C---:B------:R-:W-:Y:S01]  /*00c0*/  ISETP.GE.AND P0, PT, R0.reuse, 0x2580, PT ;  /* 0x000025800000780c */ /* 0x040fe20003f06270 */
[----:B------:R-:W-:-:S05]  /*00d0*/  IMAD.HI R2, R0, 0x2aaaaaab, RZ ;  /* 0x2aaaaaab00027827 */ /* 0x000fca00078e02ff */
[----:B------:R-:W-:-:S04]  /*00e0*/  SHF.R.U32.HI R3, RZ, 0x1f, R2 ;  /* 0x0000001fff037819 */ /* 0x000fc80000011602 */
[----:B------:R-:W-:-:S05]  /*00f0*/  LEA.HI R3, R2, R3, RZ, 0x1e ;  /* 0x0000000302037211 */ /* 0x000fca00078ff0ff */
[----:B------:R-:W-:Y:S02]  /*0100*/  IMAD R19, R3, -0x18, R0 ;  /* 0xffffffe803137824 */ /* 0x000fe400078e0200 */
[----:B------:R-:W3:Y:S02]  /*0110*/  LDC.64 R2, c[0x0][0x210] ;  /* 0x00008400ff027b82 */ /* 0x000ee40000000a00 */
[----:B--2---:R-:W-:-:S05]  /*0120*/  IMAD.WIDE R12, R19, 0x4, R12 ;  /* 0x00000004130c7825 */ /* 0x004fca00078e020c */
[----:B------:R5:W2:Y:S01]  /*0130*/  @!P0 LDG.E.EL R4, desc[UR4][R12.64] ;  /* 0x000000040c048981 */ /* 0x000aa2000c2e1900 */
[----:B------:R-:W-:Y:S01]  /*0140*/  CS2R R8, SRZ ;  /* 0x0000000000087805 */ /* 0x000fe2000001ff00 */
[----:B----4-:R-:W-:-:S05]  /*0150*/  IMAD.WIDE R10, R19, 0x4, R10 ;  /* 0x00000004130a7825 */ /* 0x010fca00078e020a */
[----:B------:R4:W2:Y:S01]  /*0160*/  @!P0 LDG.E.EL R8, desc[UR4][R10.64] ;  /* 0x000000040a088981 */ /* 0x0008a2000c2e1900 */
[----:B-----5:R-:W-:-:S04]  /*0170*/  IMAD.WIDE R12, R19, 0x4, R14 ;  /* 0x00000004130c7825 */ /* 0x020fc800078e020e */
[----:B---3--:R-:W-:Y:S01]  /*0180*/  IMAD.WIDE R2, R0, 0x4, R2 ;  /* 0x0000000400027825 */ /* 0x008fe200078e0202 */
[----:B------:R-:W3:Y:S04]  /*0190*/  @!P0 LDG.E.EL R9, desc[UR4][R12.64] ;  /* 0x000000040c098981 */ /* 0x000ee8000c2e1900 */
[----:B------:R-:W5:Y:S01]  /*01a0*/  @!P0 LDG.E R5, desc[UR4][R2.64] ;  /* 0x0000000402058981 */ /* 0x000f62000c1e1900 */
[----:B0-----:R-:W-:-:S04]  /*01b0*/  IMAD.WIDE R14, R19, 0x4, R16 ;  /* 0x00000004130e7825 */ /* 0x001fc800078e0210 */
[----:B-1----:R-:W-:Y:S01]  /*01c0*/  IMAD.WIDE R16, R19, 0x4, R6 ;  /* 0x0000000413107825 */ /* 0x002fe200078e0206 */
[----:B------:R-:W-:Y:S01]  /*01d0*/  CS2R R18, SRZ ;  /* 0x0000000000127805 */ /* 0x000fe2000001ff00 */
[----:B----4-:R-:W-:Y:S01]  /*01e0*/  HFMA2.MMA R11, -RZ, RZ, 1.625, 0 ;  /* 0x3e800000ff0b7435 */ /* 0x010fe200000001ff */
[----:B------:R-:W0:Y:S04]  /*01f0*/  LDC.64 R6, c[0x0][0x240] ;  /* 0x00009000ff067b82 */ /* 0x000e280000000a00 */
[----:B------:R-:W4:Y:S04]  /*0200*/  @!P0 LDG.E.EL R18, desc[UR4][R14.64] ;  /* 0x000000040e128981 */ /* 0x000f28000c2e1900 */
[----:B------:R-:W4:Y:S01]  /*0210*/  @!P0 LDG.E.EL R19, desc[UR4][R16.64] ;  /* 0x0000000410138981 */ /* 0x000f22000c2e1900 */
[----:B0-----:R-:W-:-:S04]  /*0220*/  IMAD.WIDE R6, R0, 0x4, R6 ;  /* 0x0000000400067825 */ /* 0x001fc800078e0206 */
[----:B--2---:R-:W-:-:S04]  /*0230*/  FADD R4, R4, 9.9999997473787516356e-06 ;  /* 0x3727c5ac04047421 */ /* 0x004fc80000000000 */
[----:B------:R-:W0:Y:S02]  /*0240*/  MUFU.SQRT R20, R4 ;  /* 0x0000000400147308 */ /* 0x000e240000002000 */
[C---:B0-----:R-:W-:Y:S02]  /*0250*/  FSETP.GT.AND P1, PT, R20.reuse, 8.50705917302346158658e+37, PT ;  /* 0x7e8000001400780b */ /* 0x041fe40003f24000 */
[----:B------:R-:W-:-:S11]  /*0260*/  FSETP.GEU.AND P2, PT, R20, 1.175494350822287508e-38, PT ;  /* 0x008000001400780b */ /* 0x000fd60003f4e000 */
[----:B------:R-:W-:-:S04]  /*0270*/  @P1 FMUL R20, R20, 0.25 ;  /* 0x3e80000014141820 */ /* 0x000fc80000400000 */
[----:B------:R-:W-:-:S06]  /*0280*/  @!P2 FMUL R20, R20, 16777216 ;  /* 0x4b8000001414a820 */ /* 0x000fcc0000400000 */
[----:B------:R-:W0:Y:S01]  /*0290*/  MUFU.RCP R20, R20 ;  /* 0x0000001400147308 */ /* 0x000e220000001000 */
[----:B------:R-:W-:Y:S01]  /*02a0*/  FSEL R11, R11, 1, P1 ;  /* 0x3f8000000b0b7808 */ /* 0x000fe20000800000 */
[----:B-----5:R-:W-:-:S04]  /*02b0*/  FADD R5, R8, R5 ;  /* 0x0000000508057221 */ /* 0x020fc80000000000 */
[----:B------:R-:W-:Y:S01]  /*02c0*/  @!P2 FMUL R11, R11, 16777216 ;  /* 0x4b8000000b0ba820 */ /* 0x000fe20000400000 */
[----:B---3--:R-:W-:-:S03]  /*02d0*/  FADD R9, R5, -R9 ;  /* 0x8000000905097221 */ /* 0x008fc60000000000 */
[----:B0-----:R-:W-:-:S04]  /*02e0*/  FMUL R4, R20, R11 ;  /* 0x0000000b14047220 */ /* 0x001fc80000400000 */
[----:B------:R-:W-:-:S04]  /*02f0*/  FMUL R4, R9, R4 ;  /* 0x0000000409047220 */ /* 0x000fc80000400000 */
[----:B----4-:R-:W-:Y:S01]  /*0300*/  FFMA R4, R4, R18, R19 ;  /* 0x0000001204047223 */ /* 0x010fe20000000013 */
[----:B------:R0:W-:Y:S04]  /*0310*/  @!P0 STG.E desc[UR4][R2.64], R5 ;  /* 0x0000000502008986 */ /* 0x0001e8000c101904 */
[----:B------:R-:W-:-:S04]  /*0320*/  FSETP.GEU.AND P1, PT, R4, RZ, PT ;  /* 0x000000ff0400720b */ /* 0x000fc80003f2e000 */
[----:B------:R-:W-:Y:S01]  /*0330*/  FSEL R9, R4, RZ, P1 ;  /* 0x000000ff04097208 */ /* 0x000fe20000800000 */
[----:B0-----:R-:W-:Y:S08]  /*0340*/  @P0 EXIT ;  /* 0x000000000000094d */ /* 0x001ff00003800000 */
[----:B------:R-:W-:Y:S01]  /*0350*/  STG.E desc[UR4][R6.64], R9 ;  /* 0x0000000906007986 */ /* 0x000fe2000c101904 */
[----:B------:R-:W-:Y:S05]  /*0360*/  EXIT ;  /* 0x000000000000794d */ /* 0x000fea0003800000 */
.L_x_0:
[----:B------:R-:W-:-:S00]  /*0370*/  BRA `(.L_x_0) ;  /* 0xfffffffc00fc7947 */ /* 0x000fc0000383ffff */
[----:B------:R-:W-:-:S00]  /*0380*/  NOP ;  /* 0x0000000000007918 */ /* 0x000fc00000000000 */
[----:B------:R-:W-:-:S00]  /*0390*/  NOP ;  /* 0x0000000000007918 */ /* 0x000fc00000000000 */
[----:B------:R-:W-:-:S00]  /*03a0*/  NOP ;  /* 0x0000000000007918 */ /* 0x000fc00000000000 */
[----:B------:R-:W-:-:S00]  /*03b0*/  NOP ;  /* 0x0000000000007918 */ /* 0x000fc00000000000 */
[----:B------:R-:W-:-:S00]  /*03c0*/  NOP ;  /* 0x0000000000007918 */ /* 0x000fc00000000000 */
[----:B------:R-:W-:-:S00]  /*03d0*/  NOP ;  /* 0x0000000000007918 */ /* 0x000fc00000000000 */
[----:B------:R-:W-:-:S00]  /*03e0*/  NOP ;  /* 0x0000000000007918 */ /* 0x000fc00000000000 */
[----:B------:R-:W-:-:S00]  /*03f0*/  NOP ;  /* 0x0000000000007918 */ /* 0x000fc00000000000 */
.L_x_1:


//--------------------- .nv.global.init           --------------------------
	.section	.nv.global.init,"aw",@progbits
.nv.global.init:
	.type		_$_str,@object
	.size		_$_str,(_$_str_$_2 - _$_str)
_$_str:
        /*0000*/ 	.byte	0x5f, 0x5f, 0x43, 0x55, 0x44, 0x41, 0x5f, 0x46, 0x54, 0x5a, 0x00
	.type		_$_str_$_2,@object
	.size		_$_str_$_2,(.L_1 - _$_str_$_2)
_$_str_$_2:
        /*000b*/ 	.byte	0x5f, 0x5f, 0x43, 0x55, 0x44, 0x41, 0x5f, 0x50, 0x52, 0x45, 0x43, 0x5f, 0x53, 0x51, 0x52, 0x54
        /*001b*/ 	.byte	0x00
.L_1:


//--------------------- .nv.constant0.triton_poi_fused__native_batch_norm_legit_no_training_convolution_relu_15 --------------------------
	.section	.nv.constant0.triton_poi_fused__native_batch_norm_legit_no_training_convolution_relu_15,"a",@progbits
	.sectionflags	@""
	.align	4
.nv.constant0.triton_poi_fused__native_batch_norm_legit_no_training_convolution_relu_15:
	.zero		588
